//
// Generated by NVIDIA NVVM Compiler
//
// Compiler Build ID: CL-36424714
// Cuda compilation tools, release 13.0, V13.0.88
// Based on NVVM 20.0.0
//

.version 9.0
.target sm_100
.address_size 64

	// .globl	_Z7mysgemmiiiPKfS0_Pf
// _ZZ7mysgemmiiiPKfS0_PfE4matA has been demoted
// _ZZ7mysgemmiiiPKfS0_PfE4matB has been demoted

.visible .entry _Z7mysgemmiiiPKfS0_Pf(
	.param .u32 _Z7mysgemmiiiPKfS0_Pf_param_0,
	.param .u32 _Z7mysgemmiiiPKfS0_Pf_param_1,
	.param .u32 _Z7mysgemmiiiPKfS0_Pf_param_2,
	.param .u64 .ptr .align 1 _Z7mysgemmiiiPKfS0_Pf_param_3,
	.param .u64 .ptr .align 1 _Z7mysgemmiiiPKfS0_Pf_param_4,
	.param .u64 .ptr .align 1 _Z7mysgemmiiiPKfS0_Pf_param_5
)
{
	.reg .pred 	%p<16>;
	.reg .b32 	%r<42>;
	.reg .b32 	%f<65>;
	.reg .b64 	%rd<13>;
	// demoted variable
	.shared .align 4 .b8 _ZZ7mysgemmiiiPKfS0_PfE4matA[1024];
	// demoted variable
	.shared .align 4 .b8 _ZZ7mysgemmiiiPKfS0_PfE4matB[1024];
	ld.param.u32 	%r23, [_Z7mysgemmiiiPKfS0_Pf_param_0];
	ld.param.u32 	%r24, [_Z7mysgemmiiiPKfS0_Pf_param_1];
	ld.param.u32 	%r25, [_Z7mysgemmiiiPKfS0_Pf_param_2];
	ld.param.u64 	%rd3, [_Z7mysgemmiiiPKfS0_Pf_param_3];
	ld.param.u64 	%rd4, [_Z7mysgemmiiiPKfS0_Pf_param_4];
	ld.param.u64 	%rd5, [_Z7mysgemmiiiPKfS0_Pf_param_5];
	mov.u32 	%r26, %ctaid.x;
	mov.u32 	%r27, %ctaid.y;
	mov.u32 	%r37, %tid.x;
	mov.u32 	%r39, %tid.y;
	mov.u32 	%r28, %ntid.y;
	mad.lo.s32 	%r3, %r27, %r28, %r39;
	mov.u32 	%r29, %ntid.x;
	mad.lo.s32 	%r4, %r26, %r29, %r37;
	setp.lt.s32 	%p2, %r25, 1;
	mov.f32 	%f63, 0f00000000;
	@%p2 bra 	$L__BB0_9;
	add.s32 	%r30, %r25, 15;
	shr.u32 	%r31, %r30, 4;
	setp.lt.s32 	%p3, %r3, %r23;
	shl.b32 	%r32, %r39, 6;
	mov.u32 	%r33, _ZZ7mysgemmiiiPKfS0_PfE4matA;
	add.s32 	%r5, %r33, %r32;
	shl.b32 	%r34, %r37, 2;
	add.s32 	%r6, %r5, %r34;
	setp.lt.s32 	%p4, %r4, %r24;
	mov.u32 	%r35, _ZZ7mysgemmiiiPKfS0_PfE4matB;
	add.s32 	%r8, %r35, %r34;
	add.s32 	%r7, %r8, %r32;
	and.pred  	%p1, %p3, %p4;
	neg.s32 	%r41, %r31;
	mad.lo.s32 	%r40, %r39, %r24, %r4;
	shl.b32 	%r11, %r24, 4;
	mad.lo.s32 	%r38, %r25, %r3, %r37;
	cvta.to.global.u64 	%rd1, %rd3;
	cvta.to.global.u64 	%rd2, %rd4;
	mov.f32 	%f63, 0f00000000;
	not.pred 	%p11, %p1;
$L__BB0_2:
	setp.ge.s32 	%p5, %r3, %r23;
	setp.ge.s32 	%p6, %r37, %r25;
	mov.f32 	%f61, 0f00000000;
	or.pred  	%p7, %p5, %p6;
	@%p7 bra 	$L__BB0_4;
	mul.wide.u32 	%rd6, %r38, 4;
	add.s64 	%rd7, %rd1, %rd6;
	ld.global.f32 	%f61, [%rd7];
$L__BB0_4:
	setp.ge.s32 	%p8, %r4, %r24;
	st.shared.f32 	[%r6], %f61;
	setp.ge.s32 	%p9, %r39, %r25;
	mov.f32 	%f62, 0f00000000;
	or.pred  	%p10, %p8, %p9;
	@%p10 bra 	$L__BB0_6;
	mul.wide.s32 	%rd8, %r40, 4;
	add.s64 	%rd9, %rd2, %rd8;
	ld.global.f32 	%f62, [%rd9];
$L__BB0_6:
	st.shared.f32 	[%r7], %f62;
	bar.sync 	0;
	@%p11 bra 	$L__BB0_8;
	ld.shared.f32 	%f13, [%r5];
	ld.shared.f32 	%f14, [%r8];
	fma.rn.f32 	%f15, %f13, %f14, %f63;
	ld.shared.f32 	%f16, [%r5+4];
	ld.shared.f32 	%f17, [%r8+64];
	fma.rn.f32 	%f18, %f16, %f17, %f15;
	ld.shared.f32 	%f19, [%r5+8];
	ld.shared.f32 	%f20, [%r8+128];
	fma.rn.f32 	%f21, %f19, %f20, %f18;
	ld.shared.f32 	%f22, [%r5+12];
	ld.shared.f32 	%f23, [%r8+192];
	fma.rn.f32 	%f24, %f22, %f23, %f21;
	ld.shared.f32 	%f25, [%r5+16];
	ld.shared.f32 	%f26, [%r8+256];
	fma.rn.f32 	%f27, %f25, %f26, %f24;
	ld.shared.f32 	%f28, [%r5+20];
	ld.shared.f32 	%f29, [%r8+320];
	fma.rn.f32 	%f30, %f28, %f29, %f27;
	ld.shared.f32 	%f31, [%r5+24];
	ld.shared.f32 	%f32, [%r8+384];
	fma.rn.f32 	%f33, %f31, %f32, %f30;
	ld.shared.f32 	%f34, [%r5+28];
	ld.shared.f32 	%f35, [%r8+448];
	fma.rn.f32 	%f36, %f34, %f35, %f33;
	ld.shared.f32 	%f37, [%r5+32];
	ld.shared.f32 	%f38, [%r8+512];
	fma.rn.f32 	%f39, %f37, %f38, %f36;
	ld.shared.f32 	%f40, [%r5+36];
	ld.shared.f32 	%f41, [%r8+576];
	fma.rn.f32 	%f42, %f40, %f41, %f39;
	ld.shared.f32 	%f43, [%r5+40];
	ld.shared.f32 	%f44, [%r8+640];
	fma.rn.f32 	%f45, %f43, %f44, %f42;
	ld.shared.f32 	%f46, [%r5+44];
	ld.shared.f32 	%f47, [%r8+704];
	fma.rn.f32 	%f48, %f46, %f47, %f45;
	ld.shared.f32 	%f49, [%r5+48];
	ld.shared.f32 	%f50, [%r8+768];
	fma.rn.f32 	%f51, %f49, %f50, %f48;
	ld.shared.f32 	%f52, [%r5+52];
	ld.shared.f32 	%f53, [%r8+832];
	fma.rn.f32 	%f54, %f52, %f53, %f51;
	ld.shared.f32 	%f55, [%r5+56];
	ld.shared.f32 	%f56, [%r8+896];
	fma.rn.f32 	%f57, %f55, %f56, %f54;
	ld.shared.f32 	%f58, [%r5+60];
	ld.shared.f32 	%f59, [%r8+960];
	fma.rn.f32 	%f63, %f58, %f59, %f57;
$L__BB0_8:
	bar.sync 	0;
	add.s32 	%r41, %r41, 1;
	setp.ne.s32 	%p12, %r41, 0;
	add.s32 	%r40, %r40, %r11;
	add.s32 	%r39, %r39, 16;
	add.s32 	%r38, %r38, 16;
	add.s32 	%r37, %r37, 16;
	@%p12 bra 	$L__BB0_2;
$L__BB0_9:
	setp.ge.s32 	%p13, %r3, %r23;
	setp.ge.s32 	%p14, %r4, %r24;
	or.pred  	%p15, %p13, %p14;
	@%p15 bra 	$L__BB0_11;
	mad.lo.s32 	%r36, %r24, %r3, %r4;
	cvta.to.global.u64 	%rd10, %rd5;
	mul.wide.u32 	%rd11, %r36, 4;
	add.s64 	%rd12, %rd10, %rd11;
	st.global.f32 	[%rd12], %f63;
$L__BB0_11:
	ret;

}


// ===== COMPILED SASS (sm_100) =====

	.target	sm_100

	.elftype	@"ET_EXEC"


//--------------------- .note.nv.tkinfo           --------------------------
	.section	.note.nv.tkinfo,"",@"SHT_NOTE"
	.sectionflags	@"SHF_NOTE_NV_TKINFO"
	.tkinfo
        /*0018*/ 	.word	0x00000002
        /*0030*/ 	.string	""
        /*0030*/ 	.string	"ptxas"
        /*0030*/ 	.string	"Cuda compilation tools, release 13.0, V13.0.88"
        /*0030*/ 	.string	"Build cuda_13.0.r13.0/compiler.36424714_0"
        /*0030*/ 	.string	"-arch sm_100 -m 64 "



//--------------------- .note.nv.cuinfo           --------------------------
	.section	.note.nv.cuinfo,"",@"SHT_NOTE"
	.sectionflags	@"SHF_NOTE_NV_CUINFO"
        /*0018*/ 	.short	0x0002
        /*001a*/ 	.short	0x0064
        /*001c*/ 	.short	0x0082
	.zero		2


//--------------------- .nv.info                  --------------------------
	.section	.nv.info,"",@"SHT_CUDA_INFO"
	.align	4


	//----- nvinfo : EIATTR_REGCOUNT
	.align		4
        /*0000*/ 	.byte	0x04, 0x2f
        /*0002*/ 	.short	(.L_1 - .L_0)
	.align		4
.L_0:
        /*0004*/ 	.word	index@(_Z7mysgemmiiiPKfS0_Pf)
        /*0008*/ 	.word	0x00000020


	//----- nvinfo : EIATTR_FRAME_SIZE
	.align		4
.L_1:
        /*000c*/ 	.byte	0x04, 0x11
        /*000e*/ 	.short	(.L_3 - .L_2)
	.align		4
.L_2:
        /*0010*/ 	.word	index@(_Z7mysgemmiiiPKfS0_Pf)
        /*0014*/ 	.word	0x00000000


	//----- nvinfo : EIATTR_MIN_STACK_SIZE
	.align		4
.L_3:
        /*0018*/ 	.byte	0x04, 0x12
        /*001a*/ 	.short	(.L_5 - .L_4)
	.align		4
.L_4:
        /*001c*/ 	.word	index@(_Z7mysgemmiiiPKfS0_Pf)
        /*0020*/ 	.word	0x00000000
.L_5:


//--------------------- .nv.compat                --------------------------
	.section	.nv.compat,"",@"SHT_CUDA_COMPAT_INFO"
	.align	4
        /*0000*/ 	.byte	0x02, 0x09, 0x00, 0x00, 0x02, 0x02, 0x01, 0x00, 0x02, 0x05, 0x05, 0x00, 0x03, 0x07, 0x01, 0x01
        /*0010*/ 	.byte	0x02, 0x03, 0x00, 0x00, 0x02, 0x06, 0x01, 0x00, 0x04, 0x0b, 0x08, 0x00, 0x09, 0x00, 0x00, 0x00
        /*0020*/ 	.byte	0x00, 0x00, 0x00, 0x00


//--------------------- .nv.info._Z7mysgemmiiiPKfS0_Pf --------------------------
	.section	.nv.info._Z7mysgemmiiiPKfS0_Pf,"",@"SHT_CUDA_INFO"
	.sectionflags	@""
	.align	4


	//----- nvinfo : EIATTR_CUDA_API_VERSION
	.align		4
        /*0000*/ 	.byte	0x04, 0x37
        /*0002*/ 	.short	(.L_7 - .L_6)
.L_6:
        /*0004*/ 	.word	0x00000082


	//----- nvinfo : EIATTR_KPARAM_INFO
	.align		4
.L_7:
        /*0008*/ 	.byte	0x04, 0x17
        /*000a*/ 	.short	(.L_9 - .L_8)
.L_8:
        /*000c*/ 	.word	0x00000000
        /*0010*/ 	.short	0x0005
        /*0012*/ 	.short	0x0020
        /*0014*/ 	.byte	0x00, 0xf5, 0x21, 0x00


	//----- nvinfo : EIATTR_KPARAM_INFO
	.align		4
.L_9:
        /*0018*/ 	.byte	0x04, 0x17
        /*001a*/ 	.short	(.L_11 - .L_10)
.L_10:
        /*001c*/ 	.word	0x00000000
        /*0020*/ 	.short	0x0004
        /*0022*/ 	.short	0x0018
        /*0024*/ 	.byte	0x00, 0xf5, 0x21, 0x00


	//----- nvinfo : EIATTR_KPARAM_INFO
	.align		4
.L_11:
        /*0028*/ 	.byte	0x04, 0x17
        /*002a*/ 	.short	(.L_13 - .L_12)
.L_12:
        /*002c*/ 	.word	0x00000000
        /*0030*/ 	.short	0x0003
        /*0032*/ 	.short	0x0010
        /*0034*/ 	.byte	0x00, 0xf5, 0x21, 0x00


	//----- nvinfo : EIATTR_KPARAM_INFO
	.align		4
.L_13:
        /*0038*/ 	.byte	0x04, 0x17
        /*003a*/ 	.short	(.L_15 - .L_14)
.L_14:
        /*003c*/ 	.word	0x00000000
        /*0040*/ 	.short	0x0002
        /*0042*/ 	.short	0x0008
        /*0044*/ 	.byte	0x00, 0xf0, 0x11, 0x00


	//----- nvinfo : EIATTR_KPARAM_INFO
	.align		4
.L_15:
        /*0048*/ 	.byte	0x04, 0x17
        /*004a*/ 	.short	(.L_17 - .L_16)
.L_16:
        /*004c*/ 	.word	0x00000000
        /*0050*/ 	.short	0x0001
        /*0052*/ 	.short	0x0004
        /*0054*/ 	.byte	0x00, 0xf0, 0x11, 0x00


	//----- nvinfo : EIATTR_KPARAM_INFO
	.align		4
.L_17:
        /*0058*/ 	.byte	0x04, 0x17
        /*005a*/ 	.short	(.L_19 - .L_18)
.L_18:
        /*005c*/ 	.word	0x00000000
        /*0060*/ 	.short	0x0000
        /*0062*/ 	.short	0x0000
        /*0064*/ 	.byte	0x00, 0xf0, 0x11, 0x00


	//----- nvinfo : EIATTR_SPARSE_MMA_MASK
	.align		4
.L_19:
        /*0068*/ 	.byte	0x03, 0x50
        /*006a*/ 	.short	0x0000


	//----- nvinfo : EIATTR_MAXREG_COUNT
	.align		4
        /*006c*/ 	.byte	0x03, 0x1b
        /*006e*/ 	.short	0x00ff


	//----- nvinfo : EIATTR_NUM_BARRIERS
	.align		4
        /*0070*/ 	.byte	0x02, 0x4c
        /*0072*/ 	.byte	0x01
	.zero		1


	//----- nvinfo : EIATTR_MERCURY_ISA_VERSION
	.align		4
        /*0074*/ 	.byte	0x03, 0x5f
        /*0076*/ 	.short	0x0101


	//----- nvinfo : EIATTR_VRC_CTA_INIT_COUNT
	.align		4
        /*0078*/ 	.byte	0x02, 0x4a
	.zero		1
	.zero		1


	//----- nvinfo : EIATTR_EXIT_INSTR_OFFSETS
	.align		4
        /*007c*/ 	.byte	0x04, 0x1c
        /*007e*/ 	.short	(.L_21 - .L_20)


	//   ....[0]....
.L_20:
        /*0080*/ 	.word	0x00000630


	//   ....[1]....
        /*0084*/ 	.word	0x00000680


	//----- nvinfo : EIATTR_CRS_STACK_SIZE
	.align		4
.L_21:
        /*0088*/ 	.byte	0x04, 0x1e
        /*008a*/ 	.short	(.L_23 - .L_22)
.L_22:
        /*008c*/ 	.word	0x00000000


	//----- nvinfo : EIATTR_CBANK_PARAM_SIZE
	.align		4
.L_23:
        /*0090*/ 	.byte	0x03, 0x19
        /*0092*/ 	.short	0x0028


	//----- nvinfo : EIATTR_PARAM_CBANK
	.align		4
        /*0094*/ 	.byte	0x04, 0x0a
        /*0096*/ 	.short	(.L_25 - .L_24)
	.align		4
.L_24:
        /*0098*/ 	.word	index@(.nv.constant0._Z7mysgemmiiiPKfS0_Pf)
        /*009c*/ 	.short	0x0380
        /*009e*/ 	.short	0x0028


	//----- nvinfo : EIATTR_SW_WAR
	.align		4
.L_25:
        /*00a0*/ 	.byte	0x04, 0x36
        /*00a2*/ 	.short	(.L_27 - .L_26)
.L_26:
        /*00a4*/ 	.word	0x00000008
.L_27:


//--------------------- .nv.callgraph             --------------------------
	.section	.nv.callgraph,"",@"SHT_CUDA_CALLGRAPH"
	.align	4
	.sectionentsize	8
	.align		4
        /*0000*/ 	.word	0x00000000
	.align		4
        /*0004*/ 	.word	0xffffffff
	.align		4
        /*0008*/ 	.word	0x00000000
	.align		4
        /*000c*/ 	.word	0xfffffffe
	.align		4
        /*0010*/ 	.word	0x00000000
	.align		4
        /*0014*/ 	.word	0xfffffffd
	.align		4
        /*0018*/ 	.word	0x00000000
	.align		4
        /*001c*/ 	.word	0xfffffffc


//--------------------- .text._Z7mysgemmiiiPKfS0_Pf --------------------------
	.section	.text._Z7mysgemmiiiPKfS0_Pf,"ax",@progbits
	.align	128
        .global         _Z7mysgemmiiiPKfS0_Pf
        .type           _Z7mysgemmiiiPKfS0_Pf,@function
        .size           _Z7mysgemmiiiPKfS0_Pf,(.L_x_5 - _Z7mysgemmiiiPKfS0_Pf)
        .other          _Z7mysgemmiiiPKfS0_Pf,@"STO_CUDA_ENTRY STV_DEFAULT"
_Z7mysgemmiiiPKfS0_Pf:
.text._Z7mysgemmiiiPKfS0_Pf:
[----:B------:R-:W-:Y:S01]  /*0000*/  LDC R1, c[0x0][0x37c] ;  /* 0x0000df00ff017b82 */ /* 0x000fe20000000800 */
[----:B------:R-:W0:Y:S01]  /*0010*/  S2R R12, SR_TID.Y ;  /* 0x00000000000c7919 */ /* 0x000e220000002200 */
[----:B------:R-:W1:Y:S06]  /*0020*/  LDCU UR10, c[0x0][0x388] ;  /* 0x00007100ff0a77ac */ /* 0x000e6c0008000800 */
[----:B------:R-:W0:Y:S01]  /*0030*/  S2UR UR5, SR_CTAID.Y ;  /* 0x00000000000579c3 */ /* 0x000e220000002600 */
[----:B------:R-:W-:Y:S01]  /*0040*/  HFMA2 R21, -RZ, RZ, 0, 0 ;  /* 0x00000000ff157431 */ /* 0x000fe200000001ff */
[----:B------:R-:W2:Y:S01]  /*0050*/  S2R R13, SR_TID.X ;  /* 0x00000000000d7919 */ /* 0x000ea20000002100 */
[----:B------:R-:W3:Y:S05]  /*0060*/  LDCU.64 UR8, c[0x0][0x358] ;  /* 0x00006b00ff0877ac */ /* 0x000eea0008000a00 */
[----:B------:R-:W0:Y:S08]  /*0070*/  LDC R3, c[0x0][0x364] ;  /* 0x0000d900ff037b82 */ /* 0x000e300000000800 */
[----:B------:R-:W2:Y:S01]  /*0080*/  S2UR UR4, SR_CTAID.X ;  /* 0x00000000000479c3 */ /* 0x000ea20000002500 */
[----:B-1----:R-:W-:-:S07]  /*0090*/  UISETP.GE.AND UP0, UPT, UR10, 0x1, UPT ;  /* 0x000000010a00788c */ /* 0x002fce000bf06270 */
[----:B------:R-:W2:Y:S01]  /*00a0*/  LDC R2, c[0x0][0x360] ;  /* 0x0000d800ff027b82 */ /* 0x000ea20000000800 */
[----:B0-----:R-:W-:Y:S02]  /*00b0*/  IMAD R0, R3, UR5, R12 ;  /* 0x0000000503007c24 */ /* 0x001fe4000f8e020c */
[----:B--2---:R-:W-:Y:S01]  /*00c0*/  IMAD R3, R2, UR4, R13 ;  /* 0x0000000402037c24 */ /* 0x004fe2000f8e020d */
[----:B---3--:R-:W-:Y:S06]  /*00d0*/  BRA.U !UP0, `(.L_x_0) ;  /* 0x0000000508487547 */ /* 0x008fec000b800000 */
[----:B------:R-:W0:Y:S01]  /*00e0*/  S2UR UR7, SR_CgaCtaId ;  /* 0x00000000000779c3 */ /* 0x000e220000008800 */
[----:B------:R-:W1:Y:S01]  /*00f0*/  LDCU.64 UR12, c[0x0][0x380] ;  /* 0x00007000ff0c77ac */ /* 0x000e620008000a00 */
[----:B------:R-:W-:Y:S01]  /*0100*/  MOV R21, RZ ;  /* 0x000000ff00157202 */ /* 0x000fe20000000f00 */
[----:B------:R-:W-:Y:S01]  /*0110*/  IMAD R16, R0, UR10, R13 ;  /* 0x0000000a00107c24 */ /* 0x000fe2000f8e020d */
[----:B------:R-:W-:Y:S01]  /*0120*/  UMOV UR5, 0x400 ;  /* 0x0000040000057882 */ /* 0x000fe20000000000 */
[----:B------:R-:W-:-:S03]  /*0130*/  UIADD3 UR4, UPT, UPT, UR10, 0xf, URZ ;  /* 0x0000000f0a047890 */ /* 0x000fc6000fffe0ff */
[----:B------:R-:W2:Y:S01]  /*0140*/  LDC R2, c[0x0][0x384] ;  /* 0x0000e100ff027b82 */ /* 0x000ea20000000800 */
[----:B------:R-:W-:Y:S02]  /*0150*/  UIADD3 UR6, UPT, UPT, UR5, 0x400, URZ ;  /* 0x0000040005067890 */ /* 0x000fe4000fffe0ff */
[----:B------:R-:W-:Y:S01]  /*0160*/  USHF.R.U32.HI UR4, URZ, 0x4, UR4 ;  /* 0x00000004ff047899 */ /* 0x000fe20008011604 */
[----:B------:R-:W3:Y:S01]  /*0170*/  LDCU UR11, c[0x0][0x388] ;  /* 0x00007100ff0b77ac */ /* 0x000ee20008000800 */
[----:B------:R-:W4:Y:S01]  /*0180*/  LDCU UR14, c[0x0][0x380] ;  /* 0x00007000ff0e77ac */ /* 0x000f220008000800 */
[----:B-1----:R-:W-:Y:S01]  /*0190*/  ISETP.GE.AND P0, PT, R3, UR13, PT ;  /* 0x0000000d03007c0c */ /* 0x002fe2000bf06270 */
[----:B------:R-:W-:Y:S01]  /*01a0*/  IMAD R15, R12, UR13, R3 ;  /* 0x0000000d0c0f7c24 */ /* 0x000fe2000f8e0203 */
[----:B------:R-:W-:Y:S02]  /*01b0*/  UIADD3 UR4, UPT, UPT, -UR4, URZ, URZ ;  /* 0x000000ff04047290 */ /* 0x000fe4000fffe1ff */
[----:B------:R-:W-:Y:S01]  /*01c0*/  ISETP.LT.AND P0, PT, R0, UR12, !P0 ;  /* 0x0000000c00007c0c */ /* 0x000fe2000c701270 */
[----:B0-----:R-:W-:-:S02]  /*01d0*/  ULEA UR5, UR7, UR5, 0x18 ;  /* 0x0000000507057291 */ /* 0x001fc4000f8ec0ff */
[----:B------:R-:W-:-:S04]  /*01e0*/  ULEA UR6, UR7, UR6, 0x18 ;  /* 0x0000000607067291 */ /* 0x000fc8000f8ec0ff */
[C---:B------:R-:W-:Y:S02]  /*01f0*/  LEA R14, R12.reuse, UR5, 0x6 ;  /* 0x000000050c0e7c11 */ /* 0x040fe4000f8e30ff */
[C---:B------:R-:W-:Y:S02]  /*0200*/  LEA R17, R13.reuse, UR6, 0x2 ;  /* 0x000000060d117c11 */ /* 0x040fe4000f8e10ff */
[----:B------:R-:W-:Y:S02]  /*0210*/  LEA R18, R13, R14, 0x2 ;  /* 0x0000000e0d127211 */ /* 0x000fe400078e10ff */
[----:B---34-:R-:W-:-:S07]  /*0220*/  LEA R19, R12, R17, 0x6 ;  /* 0x000000110c137211 */ /* 0x018fce00078e30ff */
.L_x_3:
[----:B------:R-:W-:Y:S02]  /*0230*/  ISETP.GE.AND P2, PT, R13, UR11, PT ;  /* 0x0000000b0d007c0c */ /* 0x000fe4000bf46270 */
[----:B0-----:R-:W-:Y:S02]  /*0240*/  CS2R R8, SRZ ;  /* 0x0000000000087805 */ /* 0x001fe4000001ff00 */
[----:B------:R-:W-:Y:S02]  /*0250*/  ISETP.GE.AND P1, PT, R12, UR11, PT ;  /* 0x0000000b0c007c0c */ /* 0x000fe4000bf26270 */
[----:B------:R-:W-:Y:S02]  /*0260*/  ISETP.GE.OR P2, PT, R0, UR14, P2 ;  /* 0x0000000e00007c0c */ /* 0x000fe40009746670 */
[----:B--2---:R-:W-:-:S11]  /*0270*/  ISETP.GE.OR P1, PT, R3, R2, P1 ;  /* 0x000000020300720c */ /* 0x004fd60000f26670 */
[----:B------:R-:W0:Y:S08]  /*0280*/  @!P2 LDC.64 R6, c[0x0][0x390] ;  /* 0x0000e400ff06ab82 */ /* 0x000e300000000a00 */
[----:B------:R-:W1:Y:S01]  /*0290*/  @!P1 LDC.64 R4, c[0x0][0x398] ;  /* 0x0000e600ff049b82 */ /* 0x000e620000000a00 */
[----:B0-----:R-:W-:-:S05]  /*02a0*/  @!P2 IMAD.WIDE.U32 R6, R16, 0x4, R6 ;  /* 0x000000041006a825 */ /* 0x001fca00078e0006 */
[----:B------:R-:W2:Y:S01]  /*02b0*/  @!P2 LDG.E R9, desc[UR8][R6.64] ;  /* 0x000000080609a981 */ /* 0x000ea2000c1e1900 */
[----:B-1----:R-:W-:-:S05]  /*02c0*/  @!P1 IMAD.WIDE R4, R15, 0x4, R4 ;  /* 0x000000040f049825 */ /* 0x002fca00078e0204 */
[----:B------:R-:W3:Y:S01]  /*02d0*/  @!P1 LDG.E R8, desc[UR8][R4.64] ;  /* 0x0000000804089981 */ /* 0x000ee2000c1e1900 */
[----:B------:R-:W-:Y:S03]  /*02e0*/  BSSY.RECONVERGENT B0, `(.L_x_1) ;  /* 0x0000029000007945 */ /* 0x000fe60003800200 */
[----:B--2---:R0:W-:Y:S04]  /*02f0*/  STS [R18], R9 ;  /* 0x0000000912007388 */ /* 0x0041e80000000800 */
[----:B---3--:R0:W-:Y:S01]  /*0300*/  STS [R19], R8 ;  /* 0x0000000813007388 */ /* 0x0081e20000000800 */
[----:B------:R-:W-:Y:S06]  /*0310*/  BAR.SYNC.DEFER_BLOCKING 0x0 ;  /* 0x0000000000007b1d */ /* 0x000fec0000010000 */
[----:B------:R-:W-:Y:S05]  /*0320*/  @!P0 BRA `(.L_x_2) ;  /* 0x0000000000908947 */ /* 0x000fea0003800000 */
[----:B------:R-:W-:Y:S04]  /*0330*/  LDS R22, [R17] ;  /* 0x0000000011167984 */ /* 0x000fe80000000800 */
[----:B0-----:R-:W0:Y:S04]  /*0340*/  LDS.128 R8, [R14] ;  /* 0x000000000e087984 */ /* 0x001e280000000c00 */
[----:B------:R-:W1:Y:S04]  /*0350*/  LDS R29, [R17+0x40] ;  /* 0x00004000111d7984 */ /* 0x000e680000000800 */
[----:B------:R-:W2:Y:S04]  /*0360*/  LDS R27, [R17+0x80] ;  /* 0x00008000111b7984 */ /* 0x000ea80000000800 */
[----:B------:R-:W3:Y:S04]  /*0370*/  LDS R24, [R17+0xc0] ;  /* 0x0000c00011187984 */ /* 0x000ee80000000800 */
[----:B------:R-:W-:Y:S04]  /*0380*/  LDS R23, [R17+0x100] ;  /* 0x0001000011177984 */ /* 0x000fe80000000800 */
[----:B------:R-:W4:Y:S04]  /*0390*/  LDS.128 R4, [R14+0x10] ;  /* 0x000010000e047984 */ /* 0x000f280000000c00 */
[----:B------:R-:W5:Y:S04]  /*03a0*/  LDS R20, [R17+0x140] ;  /* 0x0001400011147984 */ /* 0x000f680000000800 */
[----:B------:R-:W5:Y:S01]  /*03b0*/  LDS R25, [R17+0x180] ;  /* 0x0001800011197984 */ /* 0x000f620000000800 */
[----:B0-----:R-:W-:-:S03]  /*03c0*/  FFMA R8, R8, R22, R21 ;  /* 0x0000001608087223 */ /* 0x001fc60000000015 */
[----:B------:R-:W0:Y:S01]  /*03d0*/  LDS R22, [R17+0x1c0] ;  /* 0x0001c00011167984 */ /* 0x000e220000000800 */
[----:B-1----:R-:W-:-:S03]  /*03e0*/  FFMA R8, R29, R9, R8 ;  /* 0x000000091d087223 */ /* 0x002fc60000000008 */
[----:B------:R-:W-:Y:S01]  /*03f0*/  LDS R21, [R17+0x200] ;  /* 0x0002000011157984 */ /* 0x000fe20000000800 */
[----:B--2---:R-:W-:-:S04]  /*0400*/  FFMA R27, R27, R10, R8 ;  /* 0x0000000a1b1b7223 */ /* 0x004fc80000000008 */
[----:B---3--:R-:W-:Y:S02]  /*0410*/  FFMA R27, R24, R11, R27 ;  /* 0x0000000b181b7223 */ /* 0x008fe4000000001b */
[----:B------:R-:W1:Y:S04]  /*0420*/  LDS.128 R8, [R14+0x20] ;  /* 0x000020000e087984 */ /* 0x000e680000000c00 */
[----:B------:R-:W2:Y:S01]  /*0430*/  LDS R24, [R17+0x240] ;  /* 0x0002400011187984 */ /* 0x000ea20000000800 */
[----:B----4-:R-:W-:-:S04]  /*0440*/  FFMA R23, R4, R23, R27 ;  /* 0x0000001704177223 */ /* 0x010fc8000000001b */
[----:B-----5:R-:W-:Y:S02]  /*0450*/  FFMA R20, R20, R5, R23 ;  /* 0x0000000514147223 */ /* 0x020fe40000000017 */
[----:B------:R-:W3:Y:S02]  /*0460*/  LDS R23, [R17+0x280] ;  /* 0x0002800011177984 */ /* 0x000ee40000000800 */
[----:B------:R-:W-:Y:S02]  /*0470*/  FFMA R25, R25, R6, R20 ;  /* 0x0000000619197223 */ /* 0x000fe40000000014 */
[----:B------:R-:W4:Y:S02]  /*0480*/  LDS R20, [R17+0x2c0] ;  /* 0x0002c00011147984 */ /* 0x000f240000000800 */
[----:B0-----:R-:W-:Y:S02]  /*0490*/  FFMA R27, R22, R7, R25 ;  /* 0x00000007161b7223 */ /* 0x001fe40000000019 */
[----:B------:R-:W-:Y:S04]  /*04a0*/  LDS R25, [R17+0x300] ;  /* 0x0003000011197984 */ /* 0x000fe80000000800 */
[----:B------:R-:W0:Y:S04]  /*04b0*/  LDS.128 R4, [R14+0x30] ;  /* 0x000030000e047984 */ /* 0x000e280000000c00 */
[----:B------:R-:W5:Y:S01]  /*04c0*/  LDS R22, [R17+0x340] ;  /* 0x0003400011167984 */ /* 0x000f620000000800 */
[----:B-1----:R-:W-:-:S03]  /*04d0*/  FFMA R27, R8, R21, R27 ;  /* 0x00000015081b7223 */ /* 0x002fc6000000001b */
[----:B------:R-:W1:Y:S01]  /*04e0*/  LDS R21, [R17+0x380] ;  /* 0x0003800011157984 */ /* 0x000e620000000800 */
[----:B--2---:R-:W-:-:S03]  /*04f0*/  FFMA R24, R24, R9, R27 ;  /* 0x0000000918187223 */ /* 0x004fc6000000001b */
[----:B------:R-:W2:Y:S01]  /*0500*/  LDS R8, [R17+0x3c0] ;  /* 0x0003c00011087984 */ /* 0x000ea20000000800 */
[----:B---3--:R-:W-:-:S04]  /*0510*/  FFMA R23, R23, R10, R24 ;  /* 0x0000000a17177223 */ /* 0x008fc80000000018 */
[----:B----4-:R-:W-:-:S04]  /*0520*/  FFMA R11, R20, R11, R23 ;  /* 0x0000000b140b7223 */ /* 0x010fc80000000017 */
[----:B0-----:R-:W-:-:S04]  /*0530*/  FFMA R11, R4, R25, R11 ;  /* 0x00000019040b7223 */ /* 0x001fc8000000000b */
[----:B-----5:R-:W-:-:S04]  /*0540*/  FFMA R22, R22, R5, R11 ;  /* 0x0000000516167223 */ /* 0x020fc8000000000b */
[----:B-1----:R-:W-:-:S04]  /*0550*/  FFMA R21, R21, R6, R22 ;  /* 0x0000000615157223 */ /* 0x002fc80000000016 */
[----:B--2---:R-:W-:-:S07]  /*0560*/  FFMA R21, R8, R7, R21 ;  /* 0x0000000708157223 */ /* 0x004fce0000000015 */
.L_x_2:
[----:B------:R-:W-:Y:S05]  /*0570*/  BSYNC.RECONVERGENT B0 ;  /* 0x0000000000007941 */ /* 0x000fea0003800200 */
.L_x_1:
[----:B------:R-:W-:Y:S01]  /*0580*/  BAR.SYNC.DEFER_BLOCKING 0x0 ;  /* 0x0000000000007b1d */ /* 0x000fe20000010000 */
[----:B------:R-:W-:Y:S01]  /*0590*/  UIADD3 UR4, UPT, UPT, UR4, 0x1, URZ ;  /* 0x0000000104047890 */ /* 0x000fe2000fffe0ff */
[----:B------:R-:W-:Y:S02]  /*05a0*/  IADD3 R12, PT, PT, R12, 0x10, RZ ;  /* 0x000000100c0c7810 */ /* 0x000fe40007ffe0ff */
[----:B------:R-:W-:Y:S01]  /*05b0*/  IADD3 R13, PT, PT, R13, 0x10, RZ ;  /* 0x000000100d0d7810 */ /* 0x000fe20007ffe0ff */
[----:B------:R-:W-:Y:S01]  /*05c0*/  UISETP.NE.AND UP0, UPT, UR4, URZ, UPT ;  /* 0x000000ff0400728c */ /* 0x000fe2000bf05270 */
[----:B------:R-:W-:Y:S02]  /*05d0*/  IADD3 R16, PT, PT, R16, 0x10, RZ ;  /* 0x0000001010107810 */ /* 0x000fe40007ffe0ff */
[----:B------:R-:W-:-:S06]  /*05e0*/  LEA R15, R2, R15, 0x4 ;  /* 0x0000000f020f7211 */ /* 0x000fcc00078e20ff */
[----:B------:R-:W-:Y:S05]  /*05f0*/  BRA.U UP0, `(.L_x_3) ;  /* 0xfffffffd000c7547 */ /* 0x000fea000b83ffff */
.L_x_0:
[----:B------:R-:W1:Y:S02]  /*0600*/  LDCU.64 UR6, c[0x0][0x380] ;  /* 0x00007000ff0677ac */ /* 0x000e640008000a00 */
[----:B-1----:R-:W-:-:S04]  /*0610*/  ISETP.GE.AND P0, PT, R3, UR7, PT ;  /* 0x0000000703007c0c */ /* 0x002fc8000bf06270 */
[----:B------:R-:W-:-:S13]  /*0620*/  ISETP.GE.OR P0, PT, R0, UR6, P0 ;  /* 0x0000000600007c0c */ /* 0x000fda0008706670 */
[----:B------:R-:W-:Y:S05]  /*0630*/  @P0 EXIT ;  /* 0x000000000000094d */ /* 0x000fea0003800000 */
[----:B------:R-:W1:Y:S01]  /*0640*/  LDC.64 R4, c[0x0][0x3a0] ;  /* 0x0000e800ff047b82 */ /* 0x000e620000000a00 */
[----:B------:R-:W-:-:S04]  /*0650*/  IMAD R3, R0, UR7, R3 ;  /* 0x0000000700037c24 */ /* 0x000fc8000f8e0203 */
[----:B-1----:R-:W-:-:S05]  /*0660*/  IMAD.WIDE.U32 R2, R3, 0x4, R4 ;  /* 0x0000000403027825 */ /* 0x002fca00078e0004 */
[----:B------:R-:W-:Y:S01]  /*0670*/  STG.E desc[UR8][R2.64], R21 ;  /* 0x0000001502007986 */ /* 0x000fe2000c101908 */
[----:B------:R-:W-:Y:S05]  /*0680*/  EXIT ;  /* 0x000000000000794d */ /* 0x000fea0003800000 */
.L_x_4:
[----:B------:R-:W-:-:S00]  /*0690*/  BRA `(.L_x_4) ;  /* 0xfffffffc00fc7947 */ /* 0x000fc0000383ffff */
[----:B------:R-:W-:-:S00]  /*06a0*/  NOP ;  /* 0x0000000000007918 */ /* 0x000fc00000000000 */
        /* <DEDUP_REMOVED lines=13> */
.L_x_5:


//--------------------- .nv.shared._Z7mysgemmiiiPKfS0_Pf --------------------------
	.section	.nv.shared._Z7mysgemmiiiPKfS0_Pf,"aw",@nobits
	.sectionflags	@""
	.align	4
.nv.shared._Z7mysgemmiiiPKfS0_Pf:
	.zero		3072


//--------------------- .nv.shared.reserved.0     --------------------------
	.section	.nv.shared.reserved.0,"aw",@nobits
	.weak		__nv_reservedSMEM_offset_0_alias
	.size		__nv_reservedSMEM_offset_0_alias, 0, 64
	.other		__nv_reservedSMEM_offset_0_alias,@"STO_CUDA_RESERVED_SHARED STV_DEFAULT"
__nv_reservedSMEM_offset_0_alias:
	.zero		0
	.zero		64


//--------------------- .nv.constant0._Z7mysgemmiiiPKfS0_Pf --------------------------
	.section	.nv.constant0._Z7mysgemmiiiPKfS0_Pf,"a",@progbits
	.sectionflags	@""
	.align	4
.nv.constant0._Z7mysgemmiiiPKfS0_Pf:
	.zero		936


//--------------------- SYMBOLS --------------------------

	.type		.nv.reservedSmem.offset0,@object
	.size		.nv.reservedSmem.offset0,0x4
	.type		.nv.reservedSmem.cap,@object
	.size		.nv.reservedSmem.cap,0x4
